//
// Generated by NVIDIA NVVM Compiler
//
// Compiler Build ID: CL-36424714
// Cuda compilation tools, release 13.0, V13.0.88
// Based on NVVM 20.0.0
//

.version 9.0
.target sm_100
.address_size 64

	// .globl	_Z28upsample_nearest_bf16_kernelPK13__nv_bfloat16PS_iiiiii

.visible .entry _Z28upsample_nearest_bf16_kernelPK13__nv_bfloat16PS_iiiiii(
	.param .u64 .ptr .align 1 _Z28upsample_nearest_bf16_kernelPK13__nv_bfloat16PS_iiiiii_param_0,
	.param .u64 .ptr .align 1 _Z28upsample_nearest_bf16_kernelPK13__nv_bfloat16PS_iiiiii_param_1,
	.param .u32 _Z28upsample_nearest_bf16_kernelPK13__nv_bfloat16PS_iiiiii_param_2,
	.param .u32 _Z28upsample_nearest_bf16_kernelPK13__nv_bfloat16PS_iiiiii_param_3,
	.param .u32 _Z28upsample_nearest_bf16_kernelPK13__nv_bfloat16PS_iiiiii_param_4,
	.param .u32 _Z28upsample_nearest_bf16_kernelPK13__nv_bfloat16PS_iiiiii_param_5,
	.param .u32 _Z28upsample_nearest_bf16_kernelPK13__nv_bfloat16PS_iiiiii_param_6,
	.param .u32 _Z28upsample_nearest_bf16_kernelPK13__nv_bfloat16PS_iiiiii_param_7
)
{
	.reg .pred 	%p<2>;
	.reg .b16 	%rs<2>;
	.reg .b32 	%r<32>;
	.reg .b32 	%f<11>;
	.reg .b64 	%rd<9>;

	ld.param.u64 	%rd1, [_Z28upsample_nearest_bf16_kernelPK13__nv_bfloat16PS_iiiiii_param_0];
	ld.param.u64 	%rd2, [_Z28upsample_nearest_bf16_kernelPK13__nv_bfloat16PS_iiiiii_param_1];
	ld.param.u32 	%r7, [_Z28upsample_nearest_bf16_kernelPK13__nv_bfloat16PS_iiiiii_param_2];
	ld.param.u32 	%r2, [_Z28upsample_nearest_bf16_kernelPK13__nv_bfloat16PS_iiiiii_param_3];
	ld.param.u32 	%r3, [_Z28upsample_nearest_bf16_kernelPK13__nv_bfloat16PS_iiiiii_param_4];
	ld.param.u32 	%r4, [_Z28upsample_nearest_bf16_kernelPK13__nv_bfloat16PS_iiiiii_param_5];
	ld.param.u32 	%r5, [_Z28upsample_nearest_bf16_kernelPK13__nv_bfloat16PS_iiiiii_param_6];
	ld.param.u32 	%r6, [_Z28upsample_nearest_bf16_kernelPK13__nv_bfloat16PS_iiiiii_param_7];
	mov.u32 	%r8, %ctaid.x;
	mov.u32 	%r9, %ntid.x;
	mov.u32 	%r10, %tid.x;
	mad.lo.s32 	%r1, %r8, %r9, %r10;
	mul.lo.s32 	%r11, %r2, %r7;
	mul.lo.s32 	%r12, %r11, %r5;
	mul.lo.s32 	%r13, %r12, %r6;
	setp.ge.s32 	%p1, %r1, %r13;
	@%p1 bra 	$L__BB0_2;
	cvta.to.global.u64 	%rd3, %rd1;
	cvta.to.global.u64 	%rd4, %rd2;
	div.s32 	%r14, %r1, %r6;
	mul.lo.s32 	%r15, %r14, %r6;
	sub.s32 	%r16, %r1, %r15;
	rem.s32 	%r17, %r14, %r5;
	mul.lo.s32 	%r18, %r6, %r5;
	div.s32 	%r19, %r1, %r18;
	rem.s32 	%r20, %r19, %r2;
	mul.lo.s32 	%r21, %r18, %r2;
	div.s32 	%r22, %r1, %r21;
	cvt.rn.f32.s32 	%f1, %r3;
	cvt.rn.f32.s32 	%f2, %r5;
	div.rn.f32 	%f3, %f1, %f2;
	cvt.rn.f32.s32 	%f4, %r4;
	cvt.rn.f32.s32 	%f5, %r6;
	div.rn.f32 	%f6, %f4, %f5;
	cvt.rn.f32.s32 	%f7, %r17;
	mul.f32 	%f8, %f3, %f7;
	cvt.rzi.s32.f32 	%r23, %f8;
	add.s32 	%r24, %r3, -1;
	min.s32 	%r25, %r23, %r24;
	cvt.rn.f32.s32 	%f9, %r16;
	mul.f32 	%f10, %f6, %f9;
	cvt.rzi.s32.f32 	%r26, %f10;
	add.s32 	%r27, %r4, -1;
	min.s32 	%r28, %r26, %r27;
	mad.lo.s32 	%r29, %r22, %r2, %r20;
	mad.lo.s32 	%r30, %r29, %r3, %r25;
	mad.lo.s32 	%r31, %r30, %r4, %r28;
	mul.wide.s32 	%rd5, %r1, 2;
	add.s64 	%rd6, %rd4, %rd5;
	mul.wide.s32 	%rd7, %r31, 2;
	add.s64 	%rd8, %rd3, %rd7;
	ld.global.nc.u16 	%rs1, [%rd8];
	st.global.u16 	[%rd6], %rs1;
$L__BB0_2:
	ret;

}


// ===== COMPILED SASS (sm_100) =====

	.target	sm_100

	.elftype	@"ET_EXEC"


//--------------------- .note.nv.tkinfo           --------------------------
	.section	.note.nv.tkinfo,"",@"SHT_NOTE"
	.sectionflags	@"SHF_NOTE_NV_TKINFO"
	.tkinfo
        /*0018*/ 	.word	0x00000002
        /*0030*/ 	.string	""
        /*0030*/ 	.string	"ptxas"
        /*0030*/ 	.string	"Cuda compilation tools, release 13.0, V13.0.88"
        /*0030*/ 	.string	"Build cuda_13.0.r13.0/compiler.36424714_0"
        /*0030*/ 	.string	"-arch sm_100 -m 64 "



//--------------------- .note.nv.cuinfo           --------------------------
	.section	.note.nv.cuinfo,"",@"SHT_NOTE"
	.sectionflags	@"SHF_NOTE_NV_CUINFO"
        /*0018*/ 	.short	0x0002
        /*001a*/ 	.short	0x0064
        /*001c*/ 	.short	0x0082
	.zero		2


//--------------------- .nv.info                  --------------------------
	.section	.nv.info,"",@"SHT_CUDA_INFO"
	.align	4


	//----- nvinfo : EIATTR_REGCOUNT
	.align		4
        /*0000*/ 	.byte	0x04, 0x2f
        /*0002*/ 	.short	(.L_1 - .L_0)
	.align		4
.L_0:
        /*0004*/ 	.word	index@(_Z28upsample_nearest_bf16_kernelPK13__nv_bfloat16PS_iiiiii)
        /*0008*/ 	.word	0x00000018


	//----- nvinfo : EIATTR_FRAME_SIZE
	.align		4
.L_1:
        /*000c*/ 	.byte	0x04, 0x11
        /*000e*/ 	.short	(.L_3 - .L_2)
	.align		4
.L_2:
        /*0010*/ 	.word	index@($__internal_0_$__cuda_sm3x_div_rn_noftz_f32_slowpath)
        /*0014*/ 	.word	0x00000000


	//----- nvinfo : EIATTR_FRAME_SIZE
	.align		4
.L_3:
        /*0018*/ 	.byte	0x04, 0x11
        /*001a*/ 	.short	(.L_5 - .L_4)
	.align		4
.L_4:
        /*001c*/ 	.word	index@(_Z28upsample_nearest_bf16_kernelPK13__nv_bfloat16PS_iiiiii)
        /*0020*/ 	.word	0x00000000


	//----- nvinfo : EIATTR_MIN_STACK_SIZE
	.align		4
.L_5:
        /*0024*/ 	.byte	0x04, 0x12
        /*0026*/ 	.short	(.L_7 - .L_6)
	.align		4
.L_6:
        /*0028*/ 	.word	index@(_Z28upsample_nearest_bf16_kernelPK13__nv_bfloat16PS_iiiiii)
        /*002c*/ 	.word	0x00000000
.L_7:


//--------------------- .nv.compat                --------------------------
	.section	.nv.compat,"",@"SHT_CUDA_COMPAT_INFO"
	.align	4
        /*0000*/ 	.byte	0x02, 0x09, 0x00, 0x00, 0x02, 0x02, 0x01, 0x00, 0x02, 0x05, 0x05, 0x00, 0x03, 0x07, 0x01, 0x01
        /*0010*/ 	.byte	0x02, 0x03, 0x00, 0x00, 0x02, 0x06, 0x01, 0x00, 0x04, 0x0b, 0x08, 0x00, 0x01, 0x00, 0x00, 0x00
        /*0020*/ 	.byte	0x00, 0x00, 0x00, 0x00


//--------------------- .nv.info._Z28upsample_nearest_bf16_kernelPK13__nv_bfloat16PS_iiiiii --------------------------
	.section	.nv.info._Z28upsample_nearest_bf16_kernelPK13__nv_bfloat16PS_iiiiii,"",@"SHT_CUDA_INFO"
	.sectionflags	@""
	.align	4


	//----- nvinfo : EIATTR_CUDA_API_VERSION
	.align		4
        /*0000*/ 	.byte	0x04, 0x37
        /*0002*/ 	.short	(.L_9 - .L_8)
.L_8:
        /*0004*/ 	.word	0x00000082


	//----- nvinfo : EIATTR_KPARAM_INFO
	.align		4
.L_9:
        /*0008*/ 	.byte	0x04, 0x17
        /*000a*/ 	.short	(.L_11 - .L_10)
.L_10:
        /*000c*/ 	.word	0x00000000
        /*0010*/ 	.short	0x0007
        /*0012*/ 	.short	0x0024
        /*0014*/ 	.byte	0x00, 0xf0, 0x11, 0x00


	//----- nvinfo : EIATTR_KPARAM_INFO
	.align		4
.L_11:
        /*0018*/ 	.byte	0x04, 0x17
        /*001a*/ 	.short	(.L_13 - .L_12)
.L_12:
        /*001c*/ 	.word	0x00000000
        /*0020*/ 	.short	0x0006
        /*0022*/ 	.short	0x0020
        /*0024*/ 	.byte	0x00, 0xf0, 0x11, 0x00


	//----- nvinfo : EIATTR_KPARAM_INFO
	.align		4
.L_13:
        /*0028*/ 	.byte	0x04, 0x17
        /*002a*/ 	.short	(.L_15 - .L_14)
.L_14:
        /*002c*/ 	.word	0x00000000
        /*0030*/ 	.short	0x0005
        /*0032*/ 	.short	0x001c
        /*0034*/ 	.byte	0x00, 0xf0, 0x11, 0x00


	//----- nvinfo : EIATTR_KPARAM_INFO
	.align		4
.L_15:
        /*0038*/ 	.byte	0x04, 0x17
        /*003a*/ 	.short	(.L_17 - .L_16)
.L_16:
        /*003c*/ 	.word	0x00000000
        /*0040*/ 	.short	0x0004
        /*0042*/ 	.short	0x0018
        /*0044*/ 	.byte	0x00, 0xf0, 0x11, 0x00


	//----- nvinfo : EIATTR_KPARAM_INFO
	.align		4
.L_17:
        /*0048*/ 	.byte	0x04, 0x17
        /*004a*/ 	.short	(.L_19 - .L_18)
.L_18:
        /*004c*/ 	.word	0x00000000
        /*0050*/ 	.short	0x0003
        /*0052*/ 	.short	0x0014
        /*0054*/ 	.byte	0x00, 0xf0, 0x11, 0x00


	//----- nvinfo : EIATTR_KPARAM_INFO
	.align		4
.L_19:
        /*0058*/ 	.byte	0x04, 0x17
        /*005a*/ 	.short	(.L_21 - .L_20)
.L_20:
        /*005c*/ 	.word	0x00000000
        /*0060*/ 	.short	0x0002
        /*0062*/ 	.short	0x0010
        /*0064*/ 	.byte	0x00, 0xf0, 0x11, 0x00


	//----- nvinfo : EIATTR_KPARAM_INFO
	.align		4
.L_21:
        /*0068*/ 	.byte	0x04, 0x17
        /*006a*/ 	.short	(.L_23 - .L_22)
.L_22:
        /*006c*/ 	.word	0x00000000
        /*0070*/ 	.short	0x0001
        /*0072*/ 	.short	0x0008
        /*0074*/ 	.byte	0x00, 0xf5, 0x21, 0x00


	//----- nvinfo : EIATTR_KPARAM_INFO
	.align		4
.L_23:
        /*0078*/ 	.byte	0x04, 0x17
        /*007a*/ 	.short	(.L_25 - .L_24)
.L_24:
        /*007c*/ 	.word	0x00000000
        /*0080*/ 	.short	0x0000
        /*0082*/ 	.short	0x0000
        /*0084*/ 	.byte	0x00, 0xf5, 0x21, 0x00


	//----- nvinfo : EIATTR_SPARSE_MMA_MASK
	.align		4
.L_25:
        /*0088*/ 	.byte	0x03, 0x50
        /*008a*/ 	.short	0x0000


	//----- nvinfo : EIATTR_MAXREG_COUNT
	.align		4
        /*008c*/ 	.byte	0x03, 0x1b
        /*008e*/ 	.short	0x00ff


	//----- nvinfo : EIATTR_MERCURY_ISA_VERSION
	.align		4
        /*0090*/ 	.byte	0x03, 0x5f
        /*0092*/ 	.short	0x0101


	//----- nvinfo : EIATTR_VRC_CTA_INIT_COUNT
	.align		4
        /*0094*/ 	.byte	0x02, 0x4a
	.zero		1
	.zero		1


	//----- nvinfo : EIATTR_EXIT_INSTR_OFFSETS
	.align		4
        /*0098*/ 	.byte	0x04, 0x1c
        /*009a*/ 	.short	(.L_27 - .L_26)


	//   ....[0]....
.L_26:
        /*009c*/ 	.word	0x000000b0


	//   ....[1]....
        /*00a0*/ 	.word	0x00000b40


	//----- nvinfo : EIATTR_CRS_STACK_SIZE
	.align		4
.L_27:
        /*00a4*/ 	.byte	0x04, 0x1e
        /*00a6*/ 	.short	(.L_29 - .L_28)
.L_28:
        /*00a8*/ 	.word	0x00000000


	//----- nvinfo : EIATTR_CBANK_PARAM_SIZE
	.align		4
.L_29:
        /*00ac*/ 	.byte	0x03, 0x19
        /*00ae*/ 	.short	0x0028


	//----- nvinfo : EIATTR_PARAM_CBANK
	.align		4
        /*00b0*/ 	.byte	0x04, 0x0a
        /*00b2*/ 	.short	(.L_31 - .L_30)
	.align		4
.L_30:
        /*00b4*/ 	.word	index@(.nv.constant0._Z28upsample_nearest_bf16_kernelPK13__nv_bfloat16PS_iiiiii)
        /*00b8*/ 	.short	0x0380
        /*00ba*/ 	.short	0x0028


	//----- nvinfo : EIATTR_SW_WAR
	.align		4
.L_31:
        /*00bc*/ 	.byte	0x04, 0x36
        /*00be*/ 	.short	(.L_33 - .L_32)
.L_32:
        /*00c0*/ 	.word	0x00000008
.L_33:


//--------------------- .nv.callgraph             --------------------------
	.section	.nv.callgraph,"",@"SHT_CUDA_CALLGRAPH"
	.align	4
	.sectionentsize	8
	.align		4
        /*0000*/ 	.word	0x00000000
	.align		4
        /*0004*/ 	.word	0xffffffff
	.align		4
        /*0008*/ 	.word	0x00000000
	.align		4
        /*000c*/ 	.word	0xfffffffe
	.align		4
        /*0010*/ 	.word	0x00000000
	.align		4
        /*0014*/ 	.word	0xfffffffd
	.align		4
        /*0018*/ 	.word	0x00000000
	.align		4
        /*001c*/ 	.word	0xfffffffc


//--------------------- .text._Z28upsample_nearest_bf16_kernelPK13__nv_bfloat16PS_iiiiii --------------------------
	.section	.text._Z28upsample_nearest_bf16_kernelPK13__nv_bfloat16PS_iiiiii,"ax",@progbits
	.align	128
        .global         _Z28upsample_nearest_bf16_kernelPK13__nv_bfloat16PS_iiiiii
        .type           _Z28upsample_nearest_bf16_kernelPK13__nv_bfloat16PS_iiiiii,@function
        .size           _Z28upsample_nearest_bf16_kernelPK13__nv_bfloat16PS_iiiiii,(.L_x_11 - _Z28upsample_nearest_bf16_kernelPK13__nv_bfloat16PS_iiiiii)
        .other          _Z28upsample_nearest_bf16_kernelPK13__nv_bfloat16PS_iiiiii,@"STO_CUDA_ENTRY STV_DEFAULT"
_Z28upsample_nearest_bf16_kernelPK13__nv_bfloat16PS_iiiiii:
.text._Z28upsample_nearest_bf16_kernelPK13__nv_bfloat16PS_iiiiii:
[----:B------:R-:W-:Y:S01]  /*0000*/  LDC R1, c[0x0][0x37c] ;  /* 0x0000df00ff017b82 */ /* 0x000fe20000000800 */
[----:B------:R-:W0:Y:S07]  /*0010*/  S2R R9, SR_TID.X ;  /* 0x0000000000097919 */ /* 0x000e2e0000002100 */
[----:B------:R-:W1:Y:S08]  /*0020*/  LDC.64 R2, c[0x0][0x390] ;  /* 0x0000e400ff027b82 */ /* 0x000e700000000a00 */
[----:B------:R-:W2:Y:S08]  /*0030*/  LDC.64 R4, c[0x0][0x3a0] ;  /* 0x0000e800ff047b82 */ /* 0x000eb00000000a00 */
[----:B------:R-:W0:Y:S08]  /*0040*/  S2UR UR4, SR_CTAID.X ;  /* 0x00000000000479c3 */ /* 0x000e300000002500 */
[----:B------:R-:W0:Y:S01]  /*0050*/  LDC R6, c[0x0][0x360] ;  /* 0x0000d800ff067b82 */ /* 0x000e220000000800 */
[----:B-1----:R-:W-:-:S04]  /*0060*/  IMAD R7, R3, R2, RZ ;  /* 0x0000000203077224 */ /* 0x002fc800078e02ff */
[----:B--2---:R-:W-:-:S04]  /*0070*/  IMAD R0, R7, R4, RZ ;  /* 0x0000000407007224 */ /* 0x004fc800078e02ff */
[----:B------:R-:W-:Y:S02]  /*0080*/  IMAD R7, R0, R5, RZ ;  /* 0x0000000500077224 */ /* 0x000fe400078e02ff */
[----:B0-----:R-:W-:-:S05]  /*0090*/  IMAD R2, R6, UR4, R9 ;  /* 0x0000000406027c24 */ /* 0x001fca000f8e0209 */
[----:B------:R-:W-:-:S13]  /*00a0*/  ISETP.GE.AND P0, PT, R2, R7, PT ;  /* 0x000000070200720c */ /* 0x000fda0003f06270 */
[----:B------:R-:W-:Y:S05]  /*00b0*/  @P0 EXIT ;  /* 0x000000000000094d */ /* 0x000fea0003800000 */
[-C--:B------:R-:W-:Y:S01]  /*00c0*/  IABS R11, R5.reuse ;  /* 0x00000005000b7213 */ /* 0x080fe20000000000 */
[----:B------:R-:W-:Y:S01]  /*00d0*/  IMAD R8, R4, R5, RZ ;  /* 0x0000000504087224 */ /* 0x000fe200078e02ff */
[----:B------:R-:W-:Y:S01]  /*00e0*/  IABS R0, R4 ;  /* 0x0000000400007213 */ /* 0x000fe20000000000 */
[----:B------:R-:W0:Y:S01]  /*00f0*/  LDCU UR4, c[0x0][0x398] ;  /* 0x00007300ff0477ac */ /* 0x000e220008000800 */
[----:B------:R-:W1:Y:S01]  /*0100*/  I2F.RP R9, R11 ;  /* 0x0000000b00097306 */ /* 0x000e620000209400 */
[----:B------:R-:W-:Y:S02]  /*0110*/  IABS R19, R2 ;  /* 0x0000000200137213 */ /* 0x000fe40000000000 */
[----:B------:R-:W-:Y:S02]  /*0120*/  IABS R10, R8 ;  /* 0x00000008000a7213 */ /* 0x000fe40000000000 */
[----:B------:R-:W-:Y:S02]  /*0130*/  IABS R12, R3 ;  /* 0x00000003000c7213 */ /* 0x000fe40000000000 */
[----:B------:R-:W-:Y:S01]  /*0140*/  ISETP.NE.AND P5, PT, R5, RZ, PT ;  /* 0x000000ff0500720c */ /* 0x000fe20003fa5270 */
[----:B------:R-:W2:Y:S08]  /*0150*/  I2F.RP R13, R10 ;  /* 0x0000000a000d7306 */ /* 0x000eb00000209400 */
[----:B-1----:R-:W1:Y:S08]  /*0160*/  MUFU.RCP R9, R9 ;  /* 0x0000000900097308 */ /* 0x002e700000001000 */
[----:B--2---:R-:W2:Y:S08]  /*0170*/  MUFU.RCP R13, R13 ;  /* 0x0000000d000d7308 */ /* 0x004eb00000001000 */
[----:B------:R-:W-:Y:S01]  /*0180*/  I2F.RP R18, R0 ;  /* 0x0000000000127306 */ /* 0x000fe20000209400 */
[----:B-1----:R-:W-:-:S07]  /*0190*/  VIADD R14, R9, 0xffffffe ;  /* 0x0ffffffe090e7836 */ /* 0x002fce0000000000 */
[----:B------:R1:W3:Y:S01]  /*01a0*/  F2I.FTZ.U32.TRUNC.NTZ R15, R14 ;  /* 0x0000000e000f7305 */ /* 0x0002e2000021f000 */
[----:B--2---:R-:W-:Y:S02]  /*01b0*/  VIADD R6, R13, 0xffffffe ;  /* 0x0ffffffe0d067836 */ /* 0x004fe40000000000 */
[----:B------:R-:W-:-:S05]  /*01c0*/  IMAD R13, R8, R3, RZ ;  /* 0x00000003080d7224 */ /* 0x000fca00078e02ff */
[----:B------:R2:W4:Y:S01]  /*01d0*/  F2I.FTZ.U32.TRUNC.NTZ R7, R6 ;  /* 0x0000000600077305 */ /* 0x000522000021f000 */
[----:B-1----:R-:W-:Y:S01]  /*01e0*/  HFMA2 R14, -RZ, RZ, 0, 0 ;  /* 0x00000000ff0e7431 */ /* 0x002fe200000001ff */
[----:B------:R-:W-:Y:S01]  /*01f0*/  IABS R20, R13 ;  /* 0x0000000d00147213 */ /* 0x000fe20000000000 */
[----:B---3--:R-:W-:-:S05]  /*0200*/  IMAD.MOV R16, RZ, RZ, -R15 ;  /* 0x000000ffff107224 */ /* 0x008fca00078e0a0f */
[----:B------:R-:W1:Y:S01]  /*0210*/  I2F.RP R9, R12 ;  /* 0x0000000c00097306 */ /* 0x000e620000209400 */
[----:B--2---:R-:W-:Y:S02]  /*0220*/  IMAD.MOV.U32 R6, RZ, RZ, RZ ;  /* 0x000000ffff067224 */ /* 0x004fe400078e00ff */
[----:B------:R-:W-:Y:S02]  /*0230*/  IMAD R17, R16, R11, RZ ;  /* 0x0000000b10117224 */ /* 0x000fe400078e02ff */
[----:B----4-:R-:W-:-:S03]  /*0240*/  IMAD.MOV R21, RZ, RZ, -R7 ;  /* 0x000000ffff157224 */ /* 0x010fc600078e0a07 */
[----:B------:R-:W2:Y:S01]  /*0250*/  MUFU.RCP R18, R18 ;  /* 0x0000001200127308 */ /* 0x000ea20000001000 */
[----:B------:R-:W-:-:S04]  /*0260*/  IMAD.HI.U32 R15, R15, R17, R14 ;  /* 0x000000110f0f7227 */ /* 0x000fc800078e000e */
[----:B------:R-:W-:Y:S01]  /*0270*/  IMAD.MOV.U32 R14, RZ, RZ, R19 ;  /* 0x000000ffff0e7224 */ /* 0x000fe200078e0013 */
[----:B------:R-:W-:Y:S01]  /*0280*/  IABS R19, R8 ;  /* 0x0000000800137213 */ /* 0x000fe20000000000 */
[----:B------:R-:W-:Y:S01]  /*0290*/  IMAD R17, R21, R10, RZ ;  /* 0x0000000a15117224 */ /* 0x000fe200078e02ff */
[----:B-1----:R-:W1:Y:S01]  /*02a0*/  MUFU.RCP R9, R9 ;  /* 0x0000000900097308 */ /* 0x002e620000001000 */
[----:B------:R-:W-:-:S04]  /*02b0*/  IMAD.HI.U32 R16, R15, R14, RZ ;  /* 0x0000000e0f107227 */ /* 0x000fc800078e00ff */
[----:B------:R-:W-:Y:S01]  /*02c0*/  IMAD.HI.U32 R7, R7, R17, R6 ;  /* 0x0000001107077227 */ /* 0x000fe200078e0006 */
[----:B------:R-:W-:-:S03]  /*02d0*/  IADD3 R6, PT, PT, -R16, RZ, RZ ;  /* 0x000000ff10067210 */ /* 0x000fc60007ffe1ff */
[----:B------:R-:W-:Y:S02]  /*02e0*/  IMAD.MOV.U32 R15, RZ, RZ, R20 ;  /* 0x000000ffff0f7224 */ /* 0x000fe400078e0014 */
[----:B------:R-:W-:Y:S02]  /*02f0*/  IMAD.MOV R19, RZ, RZ, -R19 ;  /* 0x000000ffff137224 */ /* 0x000fe400078e0a13 */
[----:B------:R-:W-:Y:S01]  /*0300*/  IMAD.HI.U32 R17, R7, R14, RZ ;  /* 0x0000000e07117227 */ /* 0x000fe200078e00ff */
[----:B------:R-:W3:Y:S03]  /*0310*/  I2F.RP R20, R15 ;  /* 0x0000000f00147306 */ /* 0x000ee60000209400 */
[--C-:B------:R-:W-:Y:S02]  /*0320*/  IMAD R6, R11, R6, R14.reuse ;  /* 0x000000060b067224 */ /* 0x100fe400078e020e */
[----:B------:R-:W-:-:S02]  /*0330*/  IMAD R19, R17, R19, R14 ;  /* 0x0000001311137224 */ /* 0x000fc400078e020e */
[----:B--2---:R-:W-:Y:S01]  /*0340*/  VIADD R18, R18, 0xffffffe ;  /* 0x0ffffffe12127836 */ /* 0x004fe20000000000 */
[----:B------:R-:W-:Y:S01]  /*0350*/  ISETP.GT.U32.AND P6, PT, R11, R6, PT ;  /* 0x000000060b00720c */ /* 0x000fe20003fc4070 */
[----:B-1----:R-:W-:Y:S01]  /*0360*/  VIADD R9, R9, 0xffffffe ;  /* 0x0ffffffe09097836 */ /* 0x002fe20000000000 */
[----:B------:R-:W-:Y:S01]  /*0370*/  ISETP.GT.U32.AND P0, PT, R10, R19, PT ;  /* 0x000000130a00720c */ /* 0x000fe20003f04070 */
[----:B------:R-:W1:Y:S08]  /*0380*/  F2I.FTZ.U32.TRUNC.NTZ R7, R18 ;  /* 0x0000001200077305 */ /* 0x000e70000021f000 */
[----:B---3--:R-:W2:Y:S02]  /*0390*/  MUFU.RCP R20, R20 ;  /* 0x0000001400147308 */ /* 0x008ea40000001000 */
[----:B------:R-:W-:Y:S01]  /*03a0*/  @!P6 IMAD.IADD R6, R6, 0x1, -R11 ;  /* 0x000000010606e824 */ /* 0x000fe200078e0a0b */
[----:B------:R-:W-:Y:S01]  /*03b0*/  @!P6 IADD3 R16, PT, PT, R16, 0x1, RZ ;  /* 0x000000011010e810 */ /* 0x000fe20007ffe0ff */
[----:B------:R-:W-:Y:S01]  /*03c0*/  @!P0 IMAD.IADD R19, R19, 0x1, -R10 ;  /* 0x0000000113138824 */ /* 0x000fe200078e0a0a */
[----:B------:R-:W-:Y:S01]  /*03d0*/  ISETP.NE.AND P6, PT, R8, RZ, PT ;  /* 0x000000ff0800720c */ /* 0x000fe20003fc5270 */
[----:B------:R-:W-:Y:S01]  /*03e0*/  @!P0 VIADD R17, R17, 0x1 ;  /* 0x0000000111118836 */ /* 0x000fe20000000000 */
[----:B------:R-:W-:Y:S01]  /*03f0*/  ISETP.GE.U32.AND P1, PT, R6, R11, PT ;  /* 0x0000000b0600720c */ /* 0x000fe20003f26070 */
[----:B------:R-:W3:Y:S01]  /*0400*/  F2I.FTZ.U32.TRUNC.NTZ R9, R9 ;  /* 0x0000000900097305 */ /* 0x000ee2000021f000 */
[----:B------:R-:W-:-:S02]  /*0410*/  LOP3.LUT R11, R2, R8, RZ, 0x3c, !PT ;  /* 0x00000008020b7212 */ /* 0x000fc400078e3cff */
[----:B------:R-:W-:Y:S01]  /*0420*/  ISETP.GE.U32.AND P2, PT, R19, R10, PT ;  /* 0x0000000a1300720c */ /* 0x000fe20003f46070 */
[----:B-1----:R-:W-:Y:S01]  /*0430*/  IMAD.MOV R19, RZ, RZ, -R7 ;  /* 0x000000ffff137224 */ /* 0x002fe200078e0a07 */
[----:B------:R-:W-:Y:S02]  /*0440*/  LOP3.LUT R6, R2, R5, RZ, 0x3c, !PT ;  /* 0x0000000502067212 */ /* 0x000fe400078e3cff */
[----:B------:R-:W-:Y:S01]  /*0450*/  ISETP.GE.AND P4, PT, R11, RZ, PT ;  /* 0x000000ff0b00720c */ /* 0x000fe20003f86270 */
[----:B------:R-:W-:Y:S01]  /*0460*/  IMAD R19, R19, R0, RZ ;  /* 0x0000000013137224 */ /* 0x000fe200078e02ff */
[----:B------:R-:W-:Y:S01]  /*0470*/  ISETP.GE.AND P3, PT, R6, RZ, PT ;  /* 0x000000ff0600720c */ /* 0x000fe20003f66270 */
[----:B--2---:R-:W-:Y:S02]  /*0480*/  VIADD R20, R20, 0xffffffe ;  /* 0x0ffffffe14147836 */ /* 0x004fe40000000000 */
[----:B------:R-:W-:Y:S02]  /*0490*/  @P1 VIADD R16, R16, 0x1 ;  /* 0x0000000110101836 */ /* 0x000fe40000000000 */
[----:B------:R-:W1:Y:S01]  /*04a0*/  F2I.FTZ.U32.TRUNC.NTZ R11, R20 ;  /* 0x00000014000b7305 */ /* 0x000e62000021f000 */
[----:B---3--:R-:W-:Y:S01]  /*04b0*/  IADD3 R21, PT, PT, RZ, -R9, RZ ;  /* 0x80000009ff157210 */ /* 0x008fe20007ffe0ff */
[----:B------:R-:W-:-:S02]  /*04c0*/  @P2 VIADD R17, R17, 0x1 ;  /* 0x0000000111112836 */ /* 0x000fc40000000000 */
[----:B------:R-:W-:Y:S02]  /*04d0*/  IMAD.MOV.U32 R6, RZ, RZ, RZ ;  /* 0x000000ffff067224 */ /* 0x000fe400078e00ff */
[----:B------:R-:W-:Y:S01]  /*04e0*/  @!P4 IMAD.MOV R17, RZ, RZ, -R17 ;  /* 0x000000ffff11c224 */ /* 0x000fe200078e0a11 */
[----:B------:R-:W-:Y:S01]  /*04f0*/  @!P6 LOP3.LUT R17, RZ, R8, RZ, 0x33, !PT ;  /* 0x00000008ff11e212 */ /* 0x000fe200078e33ff */
[----:B------:R-:W-:Y:S01]  /*0500*/  @!P3 IMAD.MOV R16, RZ, RZ, -R16 ;  /* 0x000000ffff10b224 */ /* 0x000fe200078e0a10 */
[----:B------:R-:W-:Y:S01]  /*0510*/  @!P5 LOP3.LUT R16, RZ, R5, RZ, 0x33, !PT ;  /* 0x00000005ff10d212 */ /* 0x000fe200078e33ff */
[----:B------:R-:W-:Y:S01]  /*0520*/  IMAD.HI.U32 R6, R7, R19, R6 ;  /* 0x0000001307067227 */ /* 0x000fe200078e0006 */
[----:B------:R-:W-:Y:S02]  /*0530*/  IABS R10, R17 ;  /* 0x00000011000a7213 */ /* 0x000fe40000000000 */
[----:B------:R-:W-:Y:S01]  /*0540*/  IABS R7, R16 ;  /* 0x0000001000077213 */ /* 0x000fe20000000000 */
[----:B------:R-:W-:Y:S01]  /*0550*/  IMAD R19, R21, R12, RZ ;  /* 0x0000000c15137224 */ /* 0x000fe200078e02ff */
[----:B-1----:R-:W-:Y:S01]  /*0560*/  IADD3 R18, PT, PT, RZ, -R11, RZ ;  /* 0x8000000bff127210 */ /* 0x002fe20007ffe0ff */
[----:B------:R-:W-:Y:S01]  /*0570*/  IMAD.MOV.U32 R8, RZ, RZ, RZ ;  /* 0x000000ffff087224 */ /* 0x000fe200078e00ff */
[----:B------:R-:W-:Y:S01]  /*0580*/  IABS R20, R13 ;  /* 0x0000000d00147213 */ /* 0x000fe20000000000 */
[----:B------:R-:W-:Y:S01]  /*0590*/  IMAD.HI.U32 R6, R6, R7, RZ ;  /* 0x0000000706067227 */ /* 0x000fe200078e00ff */
[----:B------:R-:W-:-:S02]  /*05a0*/  ISETP.GE.AND P6, PT, R16, RZ, PT ;  /* 0x000000ff1000720c */ /* 0x000fc40003fc6270 */
[----:B------:R-:W-:Y:S01]  /*05b0*/  IADD3 R16, PT, PT, -R16, RZ, RZ ;  /* 0x000000ff10107210 */ /* 0x000fe20007ffe1ff */
[----:B------:R-:W-:-:S04]  /*05c0*/  IMAD.HI.U32 R8, R9, R19, R8 ;  /* 0x0000001309087227 */ /* 0x000fc800078e0008 */
[----:B------:R-:W-:Y:S02]  /*05d0*/  IMAD.MOV.U32 R9, RZ, RZ, R10 ;  /* 0x000000ffff097224 */ /* 0x000fe400078e000a */
[----:B------:R-:W-:Y:S02]  /*05e0*/  IMAD R19, R18, R15, RZ ;  /* 0x0000000f12137224 */ /* 0x000fe400078e02ff */
[----:B------:R-:W-:Y:S02]  /*05f0*/  IMAD.MOV.U32 R10, RZ, RZ, RZ ;  /* 0x000000ffff0a7224 */ /* 0x000fe400078e00ff */
[----:B------:R-:W-:-:S04]  /*0600*/  IMAD.HI.U32 R8, R8, R9, RZ ;  /* 0x0000000908087227 */ /* 0x000fc800078e00ff */
[----:B------:R-:W-:Y:S02]  /*0610*/  IMAD.MOV R6, RZ, RZ, -R6 ;  /* 0x000000ffff067224 */ /* 0x000fe400078e0a06 */
[----:B------:R-:W-:Y:S01]  /*0620*/  IMAD.HI.U32 R11, R11, R19, R10 ;  /* 0x000000130b0b7227 */ /* 0x000fe200078e000a */
[----:B------:R-:W-:-:S03]  /*0630*/  IADD3 R19, PT, PT, RZ, -R20, RZ ;  /* 0x80000014ff137210 */ /* 0x000fc60007ffe0ff */
[----:B------:R-:W-:Y:S02]  /*0640*/  IMAD.MOV R10, RZ, RZ, -R8 ;  /* 0x000000ffff0a7224 */ /* 0x000fe400078e0a08 */
[C---:B------:R-:W-:Y:S02]  /*0650*/  IMAD R8, R0.reuse, R6, R7 ;  /* 0x0000000600087224 */ /* 0x040fe400078e0207 */
[----:B------:R-:W-:Y:S01]  /*0660*/  IMAD.HI.U32 R6, R11, R14, RZ ;  /* 0x0000000e0b067227 */ /* 0x000fe200078e00ff */
[----:B------:R-:W-:Y:S02]  /*0670*/  I2FP.F32.S32 R11, R4 ;  /* 0x00000004000b7245 */ /* 0x000fe40000201400 */
[----:B------:R-:W-:Y:S01]  /*0680*/  ISETP.GT.U32.AND P0, PT, R0, R8, PT ;  /* 0x000000080000720c */ /* 0x000fe20003f04070 */
[----:B------:R-:W-:Y:S01]  /*0690*/  IMAD R7, R12, R10, R9 ;  /* 0x0000000a0c077224 */ /* 0x000fe200078e0209 */
[----:B------:R-:W-:Y:S01]  /*06a0*/  LOP3.LUT R9, R2, R13, RZ, 0x3c, !PT ;  /* 0x0000000d02097212 */ /* 0x000fe200078e3cff */
[----:B------:R-:W-:Y:S01]  /*06b0*/  IMAD R14, R6, R19, R14 ;  /* 0x00000013060e7224 */ /* 0x000fe200078e020e */
[----:B------:R-:W1:Y:S01]  /*06c0*/  MUFU.RCP R10, R11 ;  /* 0x0000000b000a7308 */ /* 0x000e620000001000 */
[----:B------:R-:W-:Y:S01]  /*06d0*/  IMAD R5, R5, R16, R2 ;  /* 0x0000001005057224 */ /* 0x000fe200078e0202 */
[----:B------:R-:W-:-:S02]  /*06e0*/  ISETP.GT.U32.AND P1, PT, R12, R7, PT ;  /* 0x000000070c00720c */ /* 0x000fc40003f24070 */
[----:B------:R-:W-:-:S05]  /*06f0*/  ISETP.GT.U32.AND P2, PT, R15, R14, PT ;  /* 0x0000000e0f00720c */ /* 0x000fca0003f44070 */
[----:B------:R-:W-:Y:S01]  /*0700*/  @!P0 IMAD.IADD R8, R8, 0x1, -R0 ;  /* 0x0000000108088824 */ /* 0x000fe200078e0a00 */
[----:B------:R-:W-:-:S04]  /*0710*/  ISETP.GE.AND P0, PT, R17, RZ, PT ;  /* 0x000000ff1100720c */ /* 0x000fc80003f06270 */
[----:B------:R-:W-:Y:S01]  /*0720*/  ISETP.GT.U32.AND P4, PT, R0, R8, PT ;  /* 0x000000080000720c */ /* 0x000fe20003f84070 */
[----:B------:R-:W-:Y:S01]  /*0730*/  @!P1 IMAD.IADD R7, R7, 0x1, -R12 ;  /* 0x0000000107079824 */ /* 0x000fe200078e0a0c */
[----:B------:R-:W-:Y:S01]  /*0740*/  ISETP.GE.AND P1, PT, R9, RZ, PT ;  /* 0x000000ff0900720c */ /* 0x000fe20003f26270 */
[----:B------:R-:W-:Y:S02]  /*0750*/  @!P2 IMAD.IADD R14, R14, 0x1, -R15 ;  /* 0x000000010e0ea824 */ /* 0x000fe400078e0a0f */
[----:B------:R-:W-:Y:S01]  /*0760*/  @!P2 VIADD R6, R6, 0x1 ;  /* 0x000000010606a836 */ /* 0x000fe20000000000 */
[----:B------:R-:W-:Y:S02]  /*0770*/  ISETP.GT.U32.AND P5, PT, R12, R7, PT ;  /* 0x000000070c00720c */ /* 0x000fe40003fa4070 */
[----:B------:R-:W-:Y:S01]  /*0780*/  ISETP.GE.U32.AND P3, PT, R14, R15, PT ;  /* 0x0000000f0e00720c */ /* 0x000fe20003f66070 */
[----:B-1----:R-:W-:Y:S01]  /*0790*/  FFMA R15, -R11, R10, 1 ;  /* 0x3f8000000b0f7423 */ /* 0x002fe2000000010a */
[----:B------:R-:W-:-:S03]  /*07a0*/  ISETP.NE.AND P2, PT, R3, RZ, PT ;  /* 0x000000ff0300720c */ /* 0x000fc60003f45270 */
[----:B------:R-:W-:Y:S01]  /*07b0*/  @!P4 IADD3 R8, PT, PT, R8, -R0, RZ ;  /* 0x800000000808c210 */ /* 0x000fe20007ffe0ff */
[----:B------:R-:W-:Y:S01]  /*07c0*/  FFMA R15, R10, R15, R10 ;  /* 0x0000000f0a0f7223 */ /* 0x000fe2000000000a */
[----:B0-----:R-:W-:Y:S02]  /*07d0*/  I2FP.F32.S32 R0, UR4 ;  /* 0x0000000400007c45 */ /* 0x001fe40008201400 */
[----:B------:R-:W-:Y:S01]  /*07e0*/  ISETP.NE.AND P4, PT, R13, RZ, PT ;  /* 0x000000ff0d00720c */ /* 0x000fe20003f85270 */
[----:B------:R-:W-:Y:S02]  /*07f0*/  @!P6 IMAD.MOV R8, RZ, RZ, -R8 ;  /* 0x000000ffff08e224 */ /* 0x000fe400078e0a08 */
[----:B------:R-:W-:Y:S01]  /*0800*/  @!P5 IMAD.IADD R7, R7, 0x1, -R12 ;  /* 0x000000010707d824 */ /* 0x000fe200078e0a0c */
[----:B------:R-:W0:Y:S01]  /*0810*/  FCHK P5, R0, R11 ;  /* 0x0000000b00007302 */ /* 0x000e2200000a0000 */
[----:B------:R-:W-:Y:S01]  /*0820*/  @P3 VIADD R6, R6, 0x1 ;  /* 0x0000000106063836 */ /* 0x000fe20000000000 */
[----:B------:R-:W-:Y:S01]  /*0830*/  ISETP.NE.AND P3, PT, R4, RZ, PT ;  /* 0x000000ff0400720c */ /* 0x000fe20003f65270 */
[----:B------:R-:W-:Y:S01]  /*0840*/  FFMA R10, R0, R15, RZ ;  /* 0x0000000f000a7223 */ /* 0x000fe200000000ff */
[----:B------:R-:W-:Y:S01]  /*0850*/  @!P0 IMAD.MOV R7, RZ, RZ, -R7 ;  /* 0x000000ffff078224 */ /* 0x000fe200078e0a07 */
[----:B------:R-:W-:Y:S01]  /*0860*/  @!P2 LOP3.LUT R7, RZ, R3, RZ, 0x33, !PT ;  /* 0x00000003ff07a212 */ /* 0x000fe200078e33ff */
[----:B------:R-:W-:-:S02]  /*0870*/  @!P1 IMAD.MOV R6, RZ, RZ, -R6 ;  /* 0x000000ffff069224 */ /* 0x000fc400078e0a06 */
[----:B------:R-:W-:Y:S01]  /*0880*/  FFMA R9, -R11, R10, R0 ;  /* 0x0000000a0b097223 */ /* 0x000fe20000000100 */
[----:B------:R-:W-:-:S03]  /*0890*/  @!P4 LOP3.LUT R6, RZ, R13, RZ, 0x33, !PT ;  /* 0x0000000dff06c212 */ /* 0x000fc600078e33ff */
[----:B------:R-:W-:-:S03]  /*08a0*/  FFMA R9, R15, R9, R10 ;  /* 0x000000090f097223 */ /* 0x000fc6000000000a */
[----:B------:R-:W-:Y:S01]  /*08b0*/  @!P3 LOP3.LUT R8, RZ, R4, RZ, 0x33, !PT ;  /* 0x00000004ff08b212 */ /* 0x000fe200078e33ff */
[----:B0-----:R-:W-:Y:S06]  /*08c0*/  @!P5 BRA `(.L_x_0) ;  /* 0x000000000010d947 */ /* 0x001fec0003800000 */
[----:B------:R-:W-:Y:S01]  /*08d0*/  IMAD.MOV.U32 R3, RZ, RZ, R11 ;  /* 0x000000ffff037224 */ /* 0x000fe200078e000b */
[----:B------:R-:W-:-:S07]  /*08e0*/  MOV R4, 0x900 ;  /* 0x0000090000047802 */ /* 0x000fce0000000f00 */
[----:B------:R-:W-:Y:S05]  /*08f0*/  CALL.REL.NOINC `($__internal_0_$__cuda_sm3x_div_rn_noftz_f32_slowpath) ;  /* 0x0000000000947944 */ /* 0x000fea0003c00000 */
[----:B------:R-:W-:-:S07]  /*0900*/  MOV R9, R0 ;  /* 0x0000000000097202 */ /* 0x000fce0000000f00 */
.L_x_0:
[----:B------:R-:W0:Y:S02]  /*0910*/  LDCU UR4, c[0x0][0x3a4] ;  /* 0x00007480ff0477ac */ /* 0x000e240008000800 */
[----:B0-----:R-:W-:Y:S01]  /*0920*/  I2FP.F32.S32 R3, UR4 ;  /* 0x0000000400037c45 */ /* 0x001fe20008201400 */
[----:B------:R-:W0:Y:S03]  /*0930*/  LDCU UR4, c[0x0][0x39c] ;  /* 0x00007380ff0477ac */ /* 0x000e260008000800 */
[----:B------:R-:W1:Y:S01]  /*0940*/  MUFU.RCP R4, R3 ;  /* 0x0000000300047308 */ /* 0x000e620000001000 */
[----:B0-----:R-:W-:Y:S01]  /*0950*/  I2FP.F32.S32 R0, UR4 ;  /* 0x0000000400007c45 */ /* 0x001fe20008201400 */
[----:B------:R-:W0:Y:S01]  /*0960*/  LDCU.64 UR4, c[0x0][0x358] ;  /* 0x00006b00ff0477ac */ /* 0x000e220008000a00 */
[----:B-1----:R-:W-:-:S05]  /*0970*/  FFMA R11, -R3, R4, 1 ;  /* 0x3f800000030b7423 */ /* 0x002fca0000000104 */
[----:B------:R-:W1:Y:S01]  /*0980*/  FCHK P0, R0, R3 ;  /* 0x0000000300007302 */ /* 0x000e620000000000 */
[----:B------:R-:W-:-:S04]  /*0990*/  FFMA R11, R4, R11, R4 ;  /* 0x0000000b040b7223 */ /* 0x000fc80000000004 */
[----:B------:R-:W-:-:S04]  /*09a0*/  FFMA R4, R0, R11, RZ ;  /* 0x0000000b00047223 */ /* 0x000fc800000000ff */
[----:B------:R-:W-:-:S04]  /*09b0*/  FFMA R10, -R3, R4, R0 ;  /* 0x00000004030a7223 */ /* 0x000fc80000000100 */
[----:B------:R-:W-:Y:S01]  /*09c0*/  FFMA R4, R11, R10, R4 ;  /* 0x0000000a0b047223 */ /* 0x000fe20000000004 */
[----:B01----:R-:W-:Y:S06]  /*09d0*/  @!P0 BRA `(.L_x_1) ;  /* 0x00000000000c8947 */ /* 0x003fec0003800000 */
[----:B------:R-:W-:-:S07]  /*09e0*/  MOV R4, 0xa00 ;  /* 0x00000a0000047802 */ /* 0x000fce0000000f00 */
[----:B------:R-:W-:Y:S05]  /*09f0*/  CALL.REL.NOINC `($__internal_0_$__cuda_sm3x_div_rn_noftz_f32_slowpath) ;  /* 0x0000000000547944 */ /* 0x000fea0003c00000 */
[----:B------:R-:W-:-:S07]  /*0a00*/  IMAD.MOV.U32 R4, RZ, RZ, R0 ;  /* 0x000000ffff047224 */ /* 0x000fce00078e0000 */
.L_x_1:
[----:B------:R-:W-:Y:S01]  /*0a10*/  I2FP.F32.S32 R8, R8 ;  /* 0x0000000800087245 */ /* 0x000fe20000201400 */
[----:B------:R-:W0:Y:S01]  /*0a20*/  LDC.64 R10, c[0x0][0x398] ;  /* 0x0000e600ff0a7b82 */ /* 0x000e220000000a00 */
[----:B------:R-:W-:Y:S01]  /*0a30*/  I2FP.F32.S32 R5, R5 ;  /* 0x0000000500057245 */ /* 0x000fe20000201400 */
[----:B------:R-:W1:Y:S02]  /*0a40*/  LDCU UR6, c[0x0][0x394] ;  /* 0x00007280ff0677ac */ /* 0x000e640008000800 */
[----:B------:R-:W-:Y:S02]  /*0a50*/  FMUL R8, R8, R9 ;  /* 0x0000000908087220 */ /* 0x000fe40000400000 */
[----:B------:R-:W-:Y:S02]  /*0a60*/  FMUL R0, R5, R4 ;  /* 0x0000000405007220 */ /* 0x000fe40000400000 */
[----:B------:R-:W0:Y:S01]  /*0a70*/  F2I.TRUNC.NTZ R3, R8 ;  /* 0x0000000800037305 */ /* 0x000e22000020f100 */
[----:B------:R-:W2:Y:S07]  /*0a80*/  LDC.64 R4, c[0x0][0x380] ;  /* 0x0000e000ff047b82 */ /* 0x000eae0000000a00 */
[----:B------:R-:W3:Y:S01]  /*0a90*/  F2I.TRUNC.NTZ R0, R0 ;  /* 0x0000000000007305 */ /* 0x000ee2000020f100 */
[----:B-1----:R-:W-:Y:S01]  /*0aa0*/  IMAD R7, R6, UR6, R7 ;  /* 0x0000000606077c24 */ /* 0x002fe2000f8e0207 */
[----:B0-----:R-:W-:-:S05]  /*0ab0*/  VIADDMNMX R3, R10, 0xffffffff, R3, PT ;  /* 0xffffffff0a037846 */ /* 0x001fca0003800103 */
[----:B------:R-:W-:Y:S01]  /*0ac0*/  IMAD R3, R7, R10, R3 ;  /* 0x0000000a07037224 */ /* 0x000fe200078e0203 */
[----:B---3--:R-:W-:-:S05]  /*0ad0*/  VIADDMNMX R6, R11, 0xffffffff, R0, PT ;  /* 0xffffffff0b067846 */ /* 0x008fca0003800100 */
[----:B------:R-:W-:Y:S02]  /*0ae0*/  IMAD R3, R3, R11, R6 ;  /* 0x0000000b03037224 */ /* 0x000fe400078e0206 */
[----:B------:R-:W0:Y:S02]  /*0af0*/  LDC.64 R6, c[0x0][0x388] ;  /* 0x0000e200ff067b82 */ /* 0x000e240000000a00 */
[----:B--2---:R-:W-:-:S06]  /*0b00*/  IMAD.WIDE R4, R3, 0x2, R4 ;  /* 0x0000000203047825 */ /* 0x004fcc00078e0204 */
[----:B------:R-:W2:Y:S01]  /*0b10*/  LDG.E.U16.CONSTANT R5, desc[UR4][R4.64] ;  /* 0x0000000404057981 */ /* 0x000ea2000c1e9500 */
[----:B0-----:R-:W-:-:S05]  /*0b20*/  IMAD.WIDE R2, R2, 0x2, R6 ;  /* 0x0000000202027825 */ /* 0x001fca00078e0206 */
[----:B--2---:R-:W-:Y:S01]  /*0b30*/  STG.E.U16 desc[UR4][R2.64], R5 ;  /* 0x0000000502007986 */ /* 0x004fe2000c101504 */
[----:B------:R-:W-:Y:S05]  /*0b40*/  EXIT ;  /* 0x000000000000794d */ /* 0x000fea0003800000 */
        .weak           $__internal_0_$__cuda_sm3x_div_rn_noftz_f32_slowpath
        .type           $__internal_0_$__cuda_sm3x_div_rn_noftz_f32_slowpath,@function
        .size           $__internal_0_$__cuda_sm3x_div_rn_noftz_f32_slowpath,(.L_x_11 - $__internal_0_$__cuda_sm3x_div_rn_noftz_f32_slowpath)
$__internal_0_$__cuda_sm3x_div_rn_noftz_f32_slowpath:
[----:B------:R-:W-:Y:S02]  /*0b50*/  SHF.R.U32.HI R11, RZ, 0x17, R3 ;  /* 0x00000017ff0b7819 */ /* 0x000fe40000011603 */
[----:B------:R-:W-:Y:S02]  /*0b60*/  SHF.R.U32.HI R10, RZ, 0x17, R0 ;  /* 0x00000017ff0a7819 */ /* 0x000fe40000011600 */
[----:B------:R-:W-:Y:S02]  /*0b70*/  LOP3.LUT R11, R11, 0xff, RZ, 0xc0, !PT ;  /* 0x000000ff0b0b7812 */ /* 0x000fe400078ec0ff */
[----:B------:R-:W-:-:S03]  /*0b80*/  LOP3.LUT R14, R10, 0xff, RZ, 0xc0, !PT ;  /* 0x000000ff0a0e7812 */ /* 0x000fc600078ec0ff */
[----:B------:R-:W-:Y:S02]  /*0b90*/  VIADD R13, R11, 0xffffffff ;  /* 0xffffffff0b0d7836 */ /* 0x000fe40000000000 */
[----:B------:R-:W-:-:S03]  /*0ba0*/  VIADD R12, R14, 0xffffffff ;  /* 0xffffffff0e0c7836 */ /* 0x000fc60000000000 */
[----:B------:R-:W-:-:S04]  /*0bb0*/  ISETP.GT.U32.AND P0, PT, R13, 0xfd, PT ;  /* 0x000000fd0d00780c */ /* 0x000fc80003f04070 */
[----:B------:R-:W-:-:S13]  /*0bc0*/  ISETP.GT.U32.OR P0, PT, R12, 0xfd, P0 ;  /* 0x000000fd0c00780c */ /* 0x000fda0000704470 */
[----:B------:R-:W-:Y:S01]  /*0bd0*/  @!P0 MOV R10, RZ ;  /* 0x000000ff000a8202 */ /* 0x000fe20000000f00 */
[----:B------:R-:W-:Y:S06]  /*0be0*/  @!P0 BRA `(.L_x_2) ;  /* 0x00000000005c8947 */ /* 0x000fec0003800000 */
[----:B------:R-:W-:Y:S02]  /*0bf0*/  FSETP.GTU.FTZ.AND P0, PT, |R0|, +INF , PT ;  /* 0x7f8000000000780b */ /* 0x000fe40003f1c200 */
[----:B------:R-:W-:-:S04]  /*0c00*/  FSETP.GTU.FTZ.AND P1, PT, |R3|, +INF , PT ;  /* 0x7f8000000300780b */ /* 0x000fc80003f3c200 */
[----:B------:R-:W-:-:S13]  /*0c10*/  PLOP3.LUT P0, PT, P0, P1, PT, 0xf8, 0x8f ;  /* 0x00000000008f781c */ /* 0x000fda0000703f70 */
[----:B------:R-:W-:Y:S05]  /*0c20*/  @P0 BRA `(.L_x_3) ;  /* 0x0000000400440947 */ /* 0x000fea0003800000 */
[----:B------:R-:W-:-:S13]  /*0c30*/  LOP3.LUT P0, RZ, R3, 0x7fffffff, R0, 0xc8, !PT ;  /* 0x7fffffff03ff7812 */ /* 0x000fda000780c800 */
[----:B------:R-:W-:Y:S05]  /*0c40*/  @!P0 BRA `(.L_x_4) ;  /* 0x0000000400348947 */ /* 0x000fea0003800000 */
[C---:B------:R-:W-:Y:S02]  /*0c50*/  FSETP.NEU.FTZ.AND P0, PT, |R0|.reuse, +INF , PT ;  /* 0x7f8000000000780b */ /* 0x040fe40003f1d200 */
[----:B------:R-:W-:Y:S02]  /*0c60*/  FSETP.NEU.FTZ.AND P2, PT, |R3|, +INF , PT ;  /* 0x7f8000000300780b */ /* 0x000fe40003f5d200 */
[----:B------:R-:W-:-:S11]  /*0c70*/  FSETP.NEU.FTZ.AND P1, PT, |R0|, +INF , PT ;  /* 0x7f8000000000780b */ /* 0x000fd60003f3d200 */
[----:B------:R-:W-:Y:S05]  /*0c80*/  @!P2 BRA !P0, `(.L_x_4) ;  /* 0x000000040024a947 */ /* 0x000fea0004000000 */
[----:B------:R-:W-:-:S04]  /*0c90*/  LOP3.LUT P0, RZ, R0, 0x7fffffff, RZ, 0xc0, !PT ;  /* 0x7fffffff00ff7812 */ /* 0x000fc8000780c0ff */
[----:B------:R-:W-:-:S13]  /*0ca0*/  PLOP3.LUT P0, PT, P2, P0, PT, 0x2f, 0xf2 ;  /* 0x0000000000f2781c */ /* 0x000fda0001700577 */
[----:B------:R-:W-:Y:S05]  /*0cb0*/  @P0 BRA `(.L_x_5) ;  /* 0x0000000400100947 */ /* 0x000fea0003800000 */
[----:B------:R-:W-:-:S04]  /*0cc0*/  LOP3.LUT P0, RZ, R3, 0x7fffffff, RZ, 0xc0, !PT ;  /* 0x7fffffff03ff7812 */ /* 0x000fc8000780c0ff */
[----:B------:R-:W-:-:S13]  /*0cd0*/  PLOP3.LUT P0, PT, P1, P0, PT, 0x2f, 0xf2 ;  /* 0x0000000000f2781c */ /* 0x000fda0000f00577 */
[----:B------:R-:W-:Y:S05]  /*0ce0*/  @P0 BRA `(.L_x_6) ;  /* 0x0000000000f80947 */ /* 0x000fea0003800000 */
[----:B------:R-:W-:Y:S02]  /*0cf0*/  ISETP.GE.AND P0, PT, R12, RZ, PT ;  /* 0x000000ff0c00720c */ /* 0x000fe40003f06270 */
[----:B------:R-:W-:-:S11]  /*0d00*/  ISETP.GE.AND P1, PT, R13, RZ, PT ;  /* 0x000000ff0d00720c */ /* 0x000fd60003f26270 */
[----:B------:R-:W-:Y:S02]  /*0d10*/  @P0 IMAD.MOV.U32 R10, RZ, RZ, RZ ;  /* 0x000000ffff0a0224 */ /* 0x000fe400078e00ff */
[----:B------:R-:W-:Y:S01]  /*0d20*/  @!P0 FFMA R0, R0, 1.84467440737095516160e+19, RZ ;  /* 0x5f80000000008823 */ /* 0x000fe200000000ff */
[----:B------:R-:W-:Y:S02]  /*0d30*/  @!P0 IMAD.MOV.U32 R10, RZ, RZ, -0x40 ;  /* 0xffffffc0ff0a8424 */ /* 0x000fe400078e00ff */
[----:B------:R-:W-:Y:S02]  /*0d40*/  @!P1 FFMA R3, R3, 1.84467440737095516160e+19, RZ ;  /* 0x5f80000003039823 */ /* 0x000fe400000000ff */
[----:B------:R-:W-:-:S07]  /*0d50*/  @!P1 VIADD R10, R10, 0x40 ;  /* 0x000000400a0a9836 */ /* 0x000fce0000000000 */
.L_x_2:
[----:B------:R-:W-:-:S04]  /*0d60*/  LEA R12, R11, 0xc0800000, 0x17 ;  /* 0xc08000000b0c7811 */ /* 0x000fc800078eb8ff */
[----:B------:R-:W-:Y:S01]  /*0d70*/  IADD3 R12, PT, PT, -R12, R3, RZ ;  /* 0x000000030c0c7210 */ /* 0x000fe20007ffe1ff */
[----:B------:R-:W-:-:S03]  /*0d80*/  VIADD R3, R14, 0xffffff81 ;  /* 0xffffff810e037836 */ /* 0x000fc60000000000 */
[----:B------:R-:W0:Y:S01]  /*0d90*/  MUFU.RCP R13, R12 ;  /* 0x0000000c000d7308 */ /* 0x000e220000001000 */
[----:B------:R-:W-:Y:S01]  /*0da0*/  FADD.FTZ R15, -R12, -RZ ;  /* 0x800000ff0c0f7221 */ /* 0x000fe20000010100 */
[C---:B------:R-:W-:Y:S01]  /*0db0*/  IMAD R0, R3.reuse, -0x800000, R0 ;  /* 0xff80000003007824 */ /* 0x040fe200078e0200 */
[----:B------:R-:W-:-:S05]  /*0dc0*/  IADD3 R11, PT, PT, R3, 0x7f, -R11 ;  /* 0x0000007f030b7810 */ /* 0x000fca0007ffe80b */
[----:B------:R-:W-:Y:S02]  /*0dd0*/  IMAD.IADD R11, R11, 0x1, R10 ;  /* 0x000000010b0b7824 */ /* 0x000fe400078e020a */
[----:B0-----:R-:W-:-:S04]  /*0de0*/  FFMA R14, R13, R15, 1 ;  /* 0x3f8000000d0e7423 */ /* 0x001fc8000000000f */
[----:B------:R-:W-:-:S04]  /*0df0*/  FFMA R16, R13, R14, R13 ;  /* 0x0000000e0d107223 */ /* 0x000fc8000000000d */
[----:B------:R-:W-:-:S04]  /*0e00*/  FFMA R13, R0, R16, RZ ;  /* 0x00000010000d7223 */ /* 0x000fc800000000ff */
[----:B------:R-:W-:-:S04]  /*0e10*/  FFMA R14, R15, R13, R0 ;  /* 0x0000000d0f0e7223 */ /* 0x000fc80000000000 */
[----:B------:R-:W-:-:S04]  /*0e20*/  FFMA R13, R16, R14, R13 ;  /* 0x0000000e100d7223 */ /* 0x000fc8000000000d */
[----:B------:R-:W-:-:S04]  /*0e30*/  FFMA R14, R15, R13, R0 ;  /* 0x0000000d0f0e7223 */ /* 0x000fc80000000000 */
[----:B------:R-:W-:-:S05]  /*0e40*/  FFMA R0, R16, R14, R13 ;  /* 0x0000000e10007223 */ /* 0x000fca000000000d */
[----:B------:R-:W-:-:S04]  /*0e50*/  SHF.R.U32.HI R3, RZ, 0x17, R0 ;  /* 0x00000017ff037819 */ /* 0x000fc80000011600 */
[----:B------:R-:W-:-:S05]  /*0e60*/  LOP3.LUT R3, R3, 0xff, RZ, 0xc0, !PT ;  /* 0x000000ff03037812 */ /* 0x000fca00078ec0ff */
[----:B------:R-:W-:-:S05]  /*0e70*/  IMAD.IADD R15, R3, 0x1, R11 ;  /* 0x00000001030f7824 */ /* 0x000fca00078e020b */
[----:B------:R-:W-:-:S04]  /*0e80*/  IADD3 R3, PT, PT, R15, -0x1, RZ ;  /* 0xffffffff0f037810 */ /* 0x000fc80007ffe0ff */
[----:B------:R-:W-:-:S13]  /*0e90*/  ISETP.GE.U32.AND P0, PT, R3, 0xfe, PT ;  /* 0x000000fe0300780c */ /* 0x000fda0003f06070 */
[----:B------:R-:W-:Y:S05]  /*0ea0*/  @!P0 BRA `(.L_x_7) ;  /* 0x0000000000808947 */ /* 0x000fea0003800000 */
[----:B------:R-:W-:-:S13]  /*0eb0*/  ISETP.GT.AND P0, PT, R15, 0xfe, PT ;  /* 0x000000fe0f00780c */ /* 0x000fda0003f04270 */
[----:B------:R-:W-:Y:S05]  /*0ec0*/  @P0 BRA `(.L_x_8) ;  /* 0x00000000006c0947 */ /* 0x000fea0003800000 */
[----:B------:R-:W-:-:S13]  /*0ed0*/  ISETP.GE.AND P0, PT, R15, 0x1, PT ;  /* 0x000000010f00780c */ /* 0x000fda0003f06270 */
[----:B------:R-:W-:Y:S05]  /*0ee0*/  @P0 BRA `(.L_x_9) ;  /* 0x0000000000980947 */ /* 0x000fea0003800000 */
[----:B------:R-:W-:Y:S02]  /*0ef0*/  ISETP.GE.AND P0, PT, R15, -0x18, PT ;  /* 0xffffffe80f00780c */ /* 0x000fe40003f06270 */
[----:B------:R-:W-:-:S11]  /*0f00*/  LOP3.LUT R0, R0, 0x80000000, RZ, 0xc0, !PT ;  /* 0x8000000000007812 */ /* 0x000fd600078ec0ff */
[----:B------:R-:W-:Y:S05]  /*0f10*/  @!P0 BRA `(.L_x_9) ;  /* 0x00000000008c8947 */ /* 0x000fea0003800000 */
[CCC-:B------:R-:W-:Y:S01]  /*0f20*/  FFMA.RZ R3, R16.reuse, R14.reuse, R13.reuse ;  /* 0x0000000e10037223 */ /* 0x1c0fe2000000c00d */
[C---:B------:R-:W-:Y:S02]  /*0f30*/  VIADD R12, R15.reuse, 0x20 ;  /* 0x000000200f0c7836 */ /* 0x040fe40000000000 */
[CCC-:B------:R-:W-:Y:S01]  /*0f40*/  FFMA.RM R10, R16.reuse, R14.reuse, R13.reuse ;  /* 0x0000000e100a7223 */ /* 0x1c0fe2000000400d */
[----:B------:R-:W-:Y:S02]  /*0f50*/  ISETP.NE.AND P2, PT, R15, RZ, PT ;  /* 0x000000ff0f00720c */ /* 0x000fe40003f45270 */
[----:B------:R-:W-:Y:S01]  /*0f60*/  LOP3.LUT R11, R3, 0x7fffff, RZ, 0xc0, !PT ;  /* 0x007fffff030b7812 */ /* 0x000fe200078ec0ff */
[----:B------:R-:W-:Y:S01]  /*0f70*/  FFMA.RP R3, R16, R14, R13 ;  /* 0x0000000e10037223 */ /* 0x000fe2000000800d */
[----:B------:R-:W-:Y:S01]  /*0f80*/  IMAD.MOV R13, RZ, RZ, -R15 ;  /* 0x000000ffff0d7224 */ /* 0x000fe200078e0a0f */
[----:B------:R-:W-:Y:S02]  /*0f90*/  ISETP.NE.AND P1, PT, R15, RZ, PT ;  /* 0x000000ff0f00720c */ /* 0x000fe40003f25270 */
[----:B------:R-:W-:-:S02]  /*0fa0*/  LOP3.LUT R11, R11, 0x800000, RZ, 0xfc, !PT ;  /* 0x008000000b0b7812 */ /* 0x000fc400078efcff */
[----:B------:R-:W-:Y:S02]  /*0fb0*/  FSETP.NEU.FTZ.AND P0, PT, R3, R10, PT ;  /* 0x0000000a0300720b */ /* 0x000fe40003f1d000 */
[----:B------:R-:W-:Y:S02]  /*0fc0*/  SHF.L.U32 R12, R11, R12, RZ ;  /* 0x0000000c0b0c7219 */ /* 0x000fe400000006ff */
[----:B------:R-:W-:Y:S02]  /*0fd0*/  SEL R10, R13, RZ, P2 ;  /* 0x000000ff0d0a7207 */ /* 0x000fe40001000000 */
[----:B------:R-:W-:Y:S02]  /*0fe0*/  ISETP.NE.AND P1, PT, R12, RZ, P1 ;  /* 0x000000ff0c00720c */ /* 0x000fe40000f25270 */
[----:B------:R-:W-:Y:S02]  /*0ff0*/  SHF.R.U32.HI R10, RZ, R10, R11 ;  /* 0x0000000aff0a7219 */ /* 0x000fe4000001160b */
[----:B------:R-:W-:-:S02]  /*1000*/  PLOP3.LUT P0, PT, P0, P1, PT, 0xf8, 0x8f ;  /* 0x00000000008f781c */ /* 0x000fc40000703f70 */
[----:B------:R-:W-:Y:S02]  /*1010*/  SHF.R.U32.HI R12, RZ, 0x1, R10 ;  /* 0x00000001ff0c7819 */ /* 0x000fe4000001160a */
[----:B------:R-:W-:-:S04]  /*1020*/  SEL R3, RZ, 0x1, !P0 ;  /* 0x00000001ff037807 */ /* 0x000fc80004000000 */
[----:B------:R-:W-:-:S04]  /*1030*/  LOP3.LUT R3, R3, 0x1, R12, 0xf8, !PT ;  /* 0x0000000103037812 */ /* 0x000fc800078ef80c */
[----:B------:R-:W-:-:S05]  /*1040*/  LOP3.LUT R3, R3, R10, RZ, 0xc0, !PT ;  /* 0x0000000a03037212 */ /* 0x000fca00078ec0ff */
[----:B------:R-:W-:-:S05]  /*1050*/  IMAD.IADD R3, R12, 0x1, R3 ;  /* 0x000000010c037824 */ /* 0x000fca00078e0203 */
[----:B------:R-:W-:Y:S01]  /*1060*/  LOP3.LUT R0, R3, R0, RZ, 0xfc, !PT ;  /* 0x0000000003007212 */ /* 0x000fe200078efcff */
[----:B------:R-:W-:Y:S06]  /*1070*/  BRA `(.L_x_9) ;  /* 0x0000000000347947 */ /* 0x000fec0003800000 */
.L_x_8:
[----:B------:R-:W-:-:S04]  /*1080*/  LOP3.LUT R0, R0, 0x80000000, RZ, 0xc0, !PT ;  /* 0x8000000000007812 */ /* 0x000fc800078ec0ff */
[----:B------:R-:W-:Y:S01]  /*1090*/  LOP3.LUT R0, R0, 0x7f800000, RZ, 0xfc, !PT ;  /* 0x7f80000000007812 */ /* 0x000fe200078efcff */
[----:B------:R-:W-:Y:S06]  /*10a0*/  BRA `(.L_x_9) ;  /* 0x0000000000287947 */ /* 0x000fec0003800000 */
.L_x_7:
[----:B------:R-:W-:Y:S01]  /*10b0*/  LEA R0, R11, R0, 0x17 ;  /* 0x000000000b007211 */ /* 0x000fe200078eb8ff */
[----:B------:R-:W-:Y:S06]  /*10c0*/  BRA `(.L_x_9) ;  /* 0x0000000000207947 */ /* 0x000fec0003800000 */
.L_x_6:
[----:B------:R-:W-:-:S04]  /*10d0*/  LOP3.LUT R0, R3, 0x80000000, R0, 0x48, !PT ;  /* 0x8000000003007812 */ /* 0x000fc800078e4800 */
[----:B------:R-:W-:Y:S01]  /*10e0*/  LOP3.LUT R0, R0, 0x7f800000, RZ, 0xfc, !PT ;  /* 0x7f80000000007812 */ /* 0x000fe200078efcff */
[----:B------:R-:W-:Y:S06]  /*10f0*/  BRA `(.L_x_9) ;  /* 0x0000000000147947 */ /* 0x000fec0003800000 */
.L_x_5:
[----:B------:R-:W-:Y:S01]  /*1100*/  LOP3.LUT R0, R3, 0x80000000, R0, 0x48, !PT ;  /* 0x8000000003007812 */ /* 0x000fe200078e4800 */
[----:B------:R-:W-:Y:S06]  /*1110*/  BRA `(.L_x_9) ;  /* 0x00000000000c7947 */ /* 0x000fec0003800000 */
.L_x_4:
[----:B------:R-:W0:Y:S01]  /*1120*/  MUFU.RSQ R0, -QNAN ;  /* 0xffc0000000007908 */ /* 0x000e220000001400 */
[----:B------:R-:W-:Y:S05]  /*1130*/  BRA `(.L_x_9) ;  /* 0x0000000000047947 */ /* 0x000fea0003800000 */
.L_x_3:
[----:B------:R-:W-:-:S07]  /*1140*/  FADD.FTZ R0, R0, R3 ;  /* 0x0000000300007221 */ /* 0x000fce0000010000 */
.L_x_9:
[----:B------:R-:W-:Y:S02]  /*1150*/  IMAD.MOV.U32 R10, RZ, RZ, R4 ;  /* 0x000000ffff0a7224 */ /* 0x000fe400078e0004 */
[----:B------:R-:W-:-:S04]  /*1160*/  IMAD.MOV.U32 R11, RZ, RZ, 0x0 ;  /* 0x00000000ff0b7424 */ /* 0x000fc800078e00ff */
[----:B0-----:R-:W-:Y:S05]  /*1170*/  RET.REL.NODEC R10 `(_Z28upsample_nearest_bf16_kernelPK13__nv_bfloat16PS_iiiiii) ;  /* 0xffffffec0aa07950 */ /* 0x001fea0003c3ffff */
.L_x_10:
[----:B------:R-:W-:-:S00]  /*1180*/  BRA `(.L_x_10) ;  /* 0xfffffffc00fc7947 */ /* 0x000fc0000383ffff */
[----:B------:R-:W-:-:S00]  /*1190*/  NOP ;  /* 0x0000000000007918 */ /* 0x000fc00000000000 */
        /* <DEDUP_REMOVED lines=14> */
.L_x_11:


//--------------------- .nv.shared.reserved.0     --------------------------
	.section	.nv.shared.reserved.0,"aw",@nobits
	.weak		__nv_reservedSMEM_offset_0_alias
	.size		__nv_reservedSMEM_offset_0_alias, 0, 64
	.other		__nv_reservedSMEM_offset_0_alias,@"STO_CUDA_RESERVED_SHARED STV_DEFAULT"
__nv_reservedSMEM_offset_0_alias:
	.zero		0
	.zero		64


//--------------------- .nv.constant0._Z28upsample_nearest_bf16_kernelPK13__nv_bfloat16PS_iiiiii --------------------------
	.section	.nv.constant0._Z28upsample_nearest_bf16_kernelPK13__nv_bfloat16PS_iiiiii,"a",@progbits
	.sectionflags	@""
	.align	4
.nv.constant0._Z28upsample_nearest_bf16_kernelPK13__nv_bfloat16PS_iiiiii:
	.zero		936


//--------------------- SYMBOLS --------------------------

	.type		.nv.reservedSmem.offset0,@object
	.size		.nv.reservedSmem.offset0,0x4
